	.headerflags	@"EF_CUDA_TEXMODE_UNIFIED EF_CUDA_64BIT_ADDRESS EF_CUDA_ACCELERATORS EF_CUDA_SM90 EF_CUDA_VIRTUAL_SM(EF_CUDA_SM90)"
	.elftype	@"ET_EXEC"


//--------------------- .nv.info                  --------------------------
	.section	.nv.info,"",@"SHT_CUDA_INFO"
	.align	4


	//----- nvinfo : EIATTR_REGCOUNT
	.align		4
        /*0000*/ 	.byte	0x04, 0x2f
        /*0002*/ 	.short	(.L_3 - .L_2)
	.align		4
.L_2:
        /*0004*/ 	.word	index@(triton_poi_fused__native_batch_norm_legit_no_training_add_convolution_max_pool2d_with_indices_relu_16)
        /*0008*/ 	.word	0x0000001c


	//----- nvinfo : EIATTR_MIN_STACK_SIZE
	.align		4
.L_3:
        /*000c*/ 	.byte	0x04, 0x12
        /*000e*/ 	.short	(.L_5 - .L_4)
	.align		4
.L_4:
        /*0010*/ 	.word	index@(triton_poi_fused__native_batch_norm_legit_no_training_add_convolution_max_pool2d_with_indices_relu_16)
        /*0014*/ 	.word	0x00000000


	//----- nvinfo : EIATTR_FRAME_SIZE
	.align		4
.L_5:
        /*0018*/ 	.byte	0x04, 0x11
        /*001a*/ 	.short	(.L_7 - .L_6)
	.align		4
.L_6:
        /*001c*/ 	.word	index@(triton_poi_fused__native_batch_norm_legit_no_training_add_convolution_max_pool2d_with_indices_relu_16)
        /*0020*/ 	.word	0x00000000


	//----- nvinfo : EIATTR_MIN_STACK_SIZE
	.align		4
.L_7:
        /*0024*/ 	.byte	0x04, 0x12
        /*0026*/ 	.short	(.L_9 - .L_8)
	.align		4
.L_8:
        /*0028*/ 	.word	index@(triton_poi_fused__native_batch_norm_legit_no_training_add_convolution_max_pool2d_with_indices_relu_16)
        /*002c*/ 	.word	0x00000000
.L_9:


//--------------------- .nv.info.triton_poi_fused__native_batch_norm_legit_no_training_add_convolution_max_pool2d_with_indices_relu_16 --------------------------
	.section	.nv.info.triton_poi_fused__native_batch_norm_legit_no_training_add_convolution_max_pool2d_with_indices_relu_16,"",@"SHT_CUDA_INFO"
	.sectionflags	@""
	.align	4


	//----- nvinfo : EIATTR_CUDA_API_VERSION
	.align		4
        /*0000*/ 	.byte	0x04, 0x37
        /*0002*/ 	.short	(.L_11 - .L_10)
.L_10:
        /*0004*/ 	.word	0x0000007c


	//----- nvinfo : EIATTR_KPARAM_INFO
	.align		4
.L_11:
        /*0008*/ 	.byte	0x04, 0x17
        /*000a*/ 	.short	(.L_13 - .L_12)
.L_12:
        /*000c*/ 	.word	0x00000000
        /*0010*/ 	.short	0x0008
        /*0012*/ 	.short	0x0040
        /*0014*/ 	.byte	0x00, 0xf0, 0x11, 0x00


	//----- nvinfo : EIATTR_KPARAM_INFO
	.align		4
.L_13:
        /*0018*/ 	.byte	0x04, 0x17
        /*001a*/ 	.short	(.L_15 - .L_14)
.L_14:
        /*001c*/ 	.word	0x00000000
        /*0020*/ 	.short	0x0007
        /*0022*/ 	.short	0x0038
        /*0024*/ 	.byte	0x00, 0xf4, 0x21, 0x00


	//----- nvinfo : EIATTR_KPARAM_INFO
	.align		4
.L_15:
        /*0028*/ 	.byte	0x04, 0x17
        /*002a*/ 	.short	(.L_17 - .L_16)
.L_16:
        /*002c*/ 	.word	0x00000000
        /*0030*/ 	.short	0x0006
        /*0032*/ 	.short	0x0030
        /*0034*/ 	.byte	0x00, 0xf4, 0x21, 0x00


	//----- nvinfo : EIATTR_KPARAM_INFO
	.align		4
.L_17:
        /*0038*/ 	.byte	0x04, 0x17
        /*003a*/ 	.short	(.L_19 - .L_18)
.L_18:
        /*003c*/ 	.word	0x00000000
        /*0040*/ 	.short	0x0005
        /*0042*/ 	.short	0x0028
        /*0044*/ 	.byte	0x00, 0xf4, 0x21, 0x00


	//----- nvinfo : EIATTR_KPARAM_INFO
	.align		4
.L_19:
        /*0048*/ 	.byte	0x04, 0x17
        /*004a*/ 	.short	(.L_21 - .L_20)
.L_20:
        /*004c*/ 	.word	0x00000000
        /*0050*/ 	.short	0x0004
        /*0052*/ 	.short	0x0020
        /*0054*/ 	.byte	0x00, 0xf4, 0x21, 0x00


	//----- nvinfo : EIATTR_KPARAM_INFO
	.align		4
.L_21:
        /*0058*/ 	.byte	0x04, 0x17
        /*005a*/ 	.short	(.L_23 - .L_22)
.L_22:
        /*005c*/ 	.word	0x00000000
        /*0060*/ 	.short	0x0003
        /*0062*/ 	.short	0x0018
        /*0064*/ 	.byte	0x00, 0xf4, 0x21, 0x00


	//----- nvinfo : EIATTR_KPARAM_INFO
	.align		4
.L_23:
        /*0068*/ 	.byte	0x04, 0x17
        /*006a*/ 	.short	(.L_25 - .L_24)
.L_24:
        /*006c*/ 	.word	0x00000000
        /*0070*/ 	.short	0x0002
        /*0072*/ 	.short	0x0010
        /*0074*/ 	.byte	0x00, 0xf4, 0x21, 0x00


	//----- nvinfo : EIATTR_KPARAM_INFO
	.align		4
.L_25:
        /*0078*/ 	.byte	0x04, 0x17
        /*007a*/ 	.short	(.L_27 - .L_26)
.L_26:
        /*007c*/ 	.word	0x00000000
        /*0080*/ 	.short	0x0001
        /*0082*/ 	.short	0x0008
        /*0084*/ 	.byte	0x00, 0xf4, 0x21, 0x00


	//----- nvinfo : EIATTR_KPARAM_INFO
	.align		4
.L_27:
        /*0088*/ 	.byte	0x04, 0x17
        /*008a*/ 	.short	(.L_29 - .L_28)
.L_28:
        /*008c*/ 	.word	0x00000000
        /*0090*/ 	.short	0x0000
        /*0092*/ 	.short	0x0000
        /*0094*/ 	.byte	0x00, 0xf4, 0x21, 0x00


	//----- nvinfo : EIATTR_SPARSE_MMA_MASK
	.align		4
.L_29:
        /*0098*/ 	.byte	0x03, 0x50
        /*009a*/ 	.short	0x0000


	//----- nvinfo : EIATTR_MAXREG_COUNT
	.align		4
        /*009c*/ 	.byte	0x03, 0x1b
        /*009e*/ 	.short	0x00ff


	//----- nvinfo : EIATTR_EXIT_INSTR_OFFSETS
	.align		4
        /*00a0*/ 	.byte	0x04, 0x1c
        /*00a2*/ 	.short	(.L_31 - .L_30)


	//   ....[0]....
.L_30:
        /*00a4*/ 	.word	0x00000590


	//   ....[1]....
        /*00a8*/ 	.word	0x000005b0


	//----- nvinfo : EIATTR_REQNTID
	.align		4
.L_31:
        /*00ac*/ 	.byte	0x04, 0x10
        /*00ae*/ 	.short	(.L_33 - .L_32)
.L_32:
        /*00b0*/ 	.word	0x00000080
        /*00b4*/ 	.word	0x00000001
        /*00b8*/ 	.word	0x00000001


	//----- nvinfo : EIATTR_CBANK_PARAM_SIZE
	.align		4
.L_33:
        /*00bc*/ 	.byte	0x03, 0x19
        /*00be*/ 	.short	0x0044


	//----- nvinfo : EIATTR_PARAM_CBANK
	.align		4
        /*00c0*/ 	.byte	0x04, 0x0a
        /*00c2*/ 	.short	(.L_35 - .L_34)
	.align		4
.L_34:
        /*00c4*/ 	.word	index@(.nv.constant0.triton_poi_fused__native_batch_norm_legit_no_training_add_convolution_max_pool2d_with_indices_relu_16)
        /*00c8*/ 	.short	0x0210
        /*00ca*/ 	.short	0x0044


	//----- nvinfo : EIATTR_SW_WAR
	.align		4
.L_35:
        /*00cc*/ 	.byte	0x04, 0x36
        /*00ce*/ 	.short	(.L_37 - .L_36)
.L_36:
        /*00d0*/ 	.word	0x00000008
.L_37:


//--------------------- .nv.callgraph             --------------------------
	.section	.nv.callgraph,"",@"SHT_CUDA_CALLGRAPH"
	.align	4
	.sectionentsize	8
	.align		4
        /*0000*/ 	.word	0x00000000
	.align		4
        /*0004*/ 	.word	0xffffffff
	.align		4
        /*0008*/ 	.word	0x00000000
	.align		4
        /*000c*/ 	.word	0xfffffffe
	.align		4
        /*0010*/ 	.word	0x00000000
	.align		4
        /*0014*/ 	.word	0xfffffffd
	.align		4
        /*0018*/ 	.word	0x00000000
	.align		4
        /*001c*/ 	.word	0xfffffffc


//--------------------- .nv.constant4             --------------------------
	.section	.nv.constant4,"a",@progbits
	.align	8
	.align		8
.nv.constant4:
        /*0000*/ 	.dword	_$_str
	.align		8
        /*0008*/ 	.dword	_$_str_$_2


//--------------------- .text.triton_poi_fused__native_batch_norm_legit_no_training_add_convolution_max_pool2d_with_indices_relu_16 --------------------------
	.section	.text.triton_poi_fused__native_batch_norm_legit_no_training_add_convolution_max_pool2d_with_indices_relu_16,"ax",@progbits
	.align	128
        .global         triton_poi_fused__native_batch_norm_legit_no_training_add_convolution_max_pool2d_with_indices_relu_16
        .type           triton_poi_fused__native_batch_norm_legit_no_training_add_convolution_max_pool2d_with_indices_relu_16,@function
        .size           triton_poi_fused__native_batch_norm_legit_no_training_add_convolution_max_pool2d_with_indices_relu_16,(.L_x_1 - triton_poi_fused__native_batch_norm_legit_no_training_add_convolution_max_pool2d_with_indices_relu_16)
        .other          triton_poi_fused__native_batch_norm_legit_no_training_add_convolution_max_pool2d_with_indices_relu_16,@"STO_CUDA_ENTRY STV_DEFAULT"
triton_poi_fused__native_batch_norm_legit_no_training_add_convolution_max_pool2d_with_indices_relu_16:
.text.triton_poi_fused__native_batch_norm_legit_no_training_add_convolution_max_pool2d_with_indices_relu_16:
[----:B------:R-:W0:Y:S01]  /*0000*/  LDC R1, c[0x0][0x28] ;  /* 0x00000a00ff017b82 */ /* 0x000e220000000800 */
[----:B------:R-:W1:Y:S07]  /*0010*/  S2R R13, SR_TID.X ;  /* 0x00000000000d7919 */ /* 0x000e6e0000002100 */
[----:B------:R-:W2:Y:S01]  /*0020*/  LDC.64 R4, c[0x0][0x230] ;  /* 0x00008c00ff047b82 */ /* 0x000ea20000000a00 */
[----:B------:R-:W-:Y:S01]  /*0030*/  ULDC.64 UR4, c[0x0][0x208] ;  /* 0x0000820000047ab9 */ /* 0x000fe20000000a00 */
[----:B------:R-:W3:Y:S01]  /*0040*/  S2R R2, SR_CTAID.X ;  /* 0x0000000000027919 */ /* 0x000ee20000002500 */
[----:B-1----:R-:W-:-:S02]  /*0050*/  LOP3.LUT R13, R13, 0x7f, RZ, 0xc0, !PT ;  /* 0x0000007f0d0d7812 */ /* 0x002fc400078ec0ff */
[----:B---3--:R-:W-:-:S03]  /*0060*/  SHF.R.S32.HI R8, RZ, 0x18, R2 ;  /* 0x00000018ff087819 */ /* 0x008fc60000011402 */
[----:B------:R-:W-:Y:S02]  /*0070*/  IMAD R13, R2, 0x80, R13 ;  /* 0x00000080020d7824 */ /* 0x000fe400078e020d */
[----:B------:R-:W1:Y:S01]  /*0080*/  LDC.64 R2, c[0x0][0x220] ;  /* 0x00008800ff027b82 */ /* 0x000e620000000a00 */
[----:B------:R-:W-:Y:S02]  /*0090*/  SGXT R8, R8, 0x1 ;  /* 0x000000010808781a */ /* 0x000fe40000000200 */
[----:B------:R-:W-:Y:S02]  /*00a0*/  SHF.R.S32.HI R0, RZ, 0x1f, R13 ;  /* 0x0000001fff007819 */ /* 0x000fe4000001140d */
[-C--:B------:R-:W-:Y:S02]  /*00b0*/  LEA.HI R8, R8, R13.reuse, RZ, 0x5 ;  /* 0x0000000d08087211 */ /* 0x080fe400078f28ff */
[----:B------:R-:W-:Y:S02]  /*00c0*/  LEA.HI R0, R0, R13, RZ, 0x2 ;  /* 0x0000000d00007211 */ /* 0x000fe400078f10ff */
[----:B------:R-:W-:Y:S01]  /*00d0*/  ISETP.GE.AND P0, PT, R13, 0x400, PT ;  /* 0x000004000d00780c */ /* 0x000fe20003f06270 */
[----:B------:R-:W-:Y:S01]  /*00e0*/  IMAD.SHL.U32 R8, R8, 0x4, RZ ;  /* 0x0000000408087824 */ /* 0x000fe200078e00ff */
[----:B------:R-:W-:-:S02]  /*00f0*/  SHF.R.S32.HI R6, RZ, 0x2, R0 ;  /* 0x00000002ff067819 */ /* 0x000fc40000011400 */
[----:B------:R-:W-:Y:S02]  /*0100*/  LOP3.LUT R0, R0, 0xfffffffc, RZ, 0xc0, !PT ;  /* 0xfffffffc00007812 */ /* 0x000fe400078ec0ff */
[----:B------:R-:W-:Y:S02]  /*0110*/  LEA.HI R7, R6, R6, RZ, 0x3 ;  /* 0x0000000606077211 */ /* 0x000fe400078f18ff */
[----:B------:R-:W-:Y:S01]  /*0120*/  LOP3.LUT R10, R8, 0xffffff80, RZ, 0xc0, !PT ;  /* 0xffffff80080a7812 */ /* 0x000fe200078ec0ff */
[----:B------:R-:W-:Y:S01]  /*0130*/  IMAD.IADD R15, R13, 0x1, -R0 ;  /* 0x000000010d0f7824 */ /* 0x000fe200078e0a00 */
[----:B------:R-:W-:Y:S01]  /*0140*/  HFMA2.MMA R0, -RZ, RZ, 0, 0 ;  /* 0x00000000ff007435 */ /* 0x000fe200000001ff */
[----:B------:R-:W-:Y:S02]  /*0150*/  LOP3.LUT R7, R7, 0x1ffffff8, RZ, 0xc0, !PT ;  /* 0x1ffffff807077812 */ /* 0x000fe400078ec0ff */
[----:B--2---:R-:W-:-:S04]  /*0160*/  IMAD.WIDE R8, R15, 0x4, R4 ;  /* 0x000000040f087825 */ /* 0x004fc800078e0204 */
[----:B------:R-:W-:Y:S02]  /*0170*/  IMAD.IADD R7, R6, 0x1, -R7 ;  /* 0x0000000106077824 */ /* 0x000fe400078e0a07 */
[----:B------:R-:W-:Y:S01]  /*0180*/  IMAD.IADD R10, R15, 0x1, R10 ;  /* 0x000000010f0a7824 */ /* 0x000fe200078e020a */
[----:B------:R2:W3:Y:S01]  /*0190*/  @!P0 LDG.E.EL R0, desc[UR4][R8.64] ;  /* 0x0000000408008981 */ /* 0x0004e2000c2e1900 */
[----:B------:R-:W-:Y:S01]  /*01a0*/  IMAD.MOV.U32 R12, RZ, RZ, RZ ;  /* 0x000000ffff0c7224 */ /* 0x000fe200078e00ff */
[----:B------:R-:W-:Y:S02]  /*01b0*/  CS2R R16, SRZ ;  /* 0x0000000000107805 */ /* 0x000fe4000001ff00 */
[----:B------:R-:W-:Y:S01]  /*01c0*/  LEA R19, R7, R10, 0x3 ;  /* 0x0000000a07137211 */ /* 0x000fe200078e18ff */
[----:B------:R-:W-:Y:S01]  /*01d0*/  IMAD.MOV.U32 R14, RZ, RZ, RZ ;  /* 0x000000ffff0e7224 */ /* 0x000fe200078e00ff */
[----:B------:R-:W4:Y:S03]  /*01e0*/  LDC.64 R10, c[0x0][0x218] ;  /* 0x00008600ff0a7b82 */ /* 0x000f260000000a00 */
[----:B------:R-:W-:-:S02]  /*01f0*/  VIADD R7, R19, 0x4 ;  /* 0x0000000413077836 */ /* 0x000fc40000000000 */
[--C-:B-1----:R-:W-:Y:S01]  /*0200*/  IMAD.WIDE R4, R19, 0x4, R2.reuse ;  /* 0x0000000413047825 */ /* 0x102fe200078e0202 */
[----:B------:R-:W-:Y:S02]  /*0210*/  IADD3 R23, R19, 0x40, RZ ;  /* 0x0000004013177810 */ /* 0x000fe40007ffe0ff */
[----:B--2---:R-:W1:Y:S01]  /*0220*/  LDC.64 R8, c[0x0][0x210] ;  /* 0x00008400ff087b82 */ /* 0x004e620000000a00 */
[--C-:B------:R-:W-:Y:S01]  /*0230*/  IMAD.WIDE R6, R7, 0x4, R2.reuse ;  /* 0x0000000407067825 */ /* 0x100fe200078e0202 */
[----:B------:R2:W5:Y:S04]  /*0240*/  @!P0 LDG.E R12, desc[UR4][R4.64] ;  /* 0x00000004040c8981 */ /* 0x000568000c1e1900 */
[----:B------:R2:W5:Y:S01]  /*0250*/  @!P0 LDG.E R17, desc[UR4][R6.64] ;  /* 0x0000000406118981 */ /* 0x000562000c1e1900 */
[----:B------:R-:W-:-:S04]  /*0260*/  IMAD.WIDE R22, R23, 0x4, R2 ;  /* 0x0000000417167825 */ /* 0x000fc800078e0202 */
[----:B------:R-:W-:Y:S01]  /*0270*/  VIADD R25, R19, 0x44 ;  /* 0x0000004413197836 */ /* 0x000fe20000000000 */
[----:B------:R-:W5:Y:S01]  /*0280*/  @!P0 LDG.E R14, desc[UR4][R22.64] ;  /* 0x00000004160e8981 */ /* 0x000f62000c1e1900 */
[----:B--2---:R-:W2:Y:S01]  /*0290*/  LDC.64 R4, c[0x0][0x228] ;  /* 0x00008a00ff047b82 */ /* 0x004ea20000000a00 */
[----:B------:R-:W-:Y:S01]  /*02a0*/  CS2R R18, SRZ ;  /* 0x0000000000127805 */ /* 0x000fe2000001ff00 */
[----:B------:R-:W-:-:S05]  /*02b0*/  IMAD.WIDE R24, R25, 0x4, R2 ;  /* 0x0000000419187825 */ /* 0x000fca00078e0202 */
[----:B------:R-:W5:Y:S01]  /*02c0*/  @!P0 LDG.E R19, desc[UR4][R24.64] ;  /* 0x0000000418138981 */ /* 0x000f62000c1e1900 */
[----:B0-----:R-:W0:Y:S08]  /*02d0*/  LDC.64 R6, c[0x0][0x238] ;  /* 0x00008e00ff067b82 */ /* 0x001e300000000a00 */
[----:B------:R-:W0:Y:S01]  /*02e0*/  LDC.64 R2, c[0x0][0x240] ;  /* 0x00009000ff027b82 */ /* 0x000e220000000a00 */
[----:B------:R-:W-:Y:S01]  /*02f0*/  CS2R R20, SRZ ;  /* 0x0000000000147805 */ /* 0x000fe2000001ff00 */
[----:B----4-:R-:W-:-:S04]  /*0300*/  IMAD.WIDE R10, R15, 0x4, R10 ;  /* 0x000000040f0a7825 */ /* 0x010fc800078e020a */
[----:B-1----:R-:W-:Y:S01]  /*0310*/  IMAD.WIDE R8, R13, 0x4, R8 ;  /* 0x000000040d087825 */ /* 0x002fe200078e0208 */
[----:B------:R-:W4:Y:S04]  /*0320*/  @!P0 LDG.E.EL R21, desc[UR4][R10.64] ;  /* 0x000000040a158981 */ /* 0x000f28000c2e1900 */
[----:B------:R-:W4:Y:S01]  /*0330*/  @!P0 LDG.E R16, desc[UR4][R8.64] ;  /* 0x0000000408108981 */ /* 0x000f22000c1e1900 */
[----:B--2---:R-:W-:-:S04]  /*0340*/  IMAD.WIDE R4, R15, 0x4, R4 ;  /* 0x000000040f047825 */ /* 0x004fc800078e0204 */
[C---:B0-----:R-:W-:Y:S01]  /*0350*/  IMAD.WIDE R6, R15.reuse, 0x4, R6 ;  /* 0x000000040f067825 */ /* 0x041fe200078e0206 */
[----:B------:R0:W2:Y:S03]  /*0360*/  @!P0 LDG.E.EL R18, desc[UR4][R4.64] ;  /* 0x0000000404128981 */ /* 0x0000a6000c2e1900 */
[----:B------:R-:W-:Y:S01]  /*0370*/  IMAD.WIDE R2, R15, 0x4, R2 ;  /* 0x000000040f027825 */ /* 0x000fe200078e0202 */
[----:B------:R-:W-:-:S04]  /*0380*/  MOV R15, RZ ;  /* 0x000000ff000f7202 */ /* 0x000fc80000000f00 */
[----:B------:R1:W2:Y:S04]  /*0390*/  @!P0 LDG.E.EL R20, desc[UR4][R2.64] ;  /* 0x0000000402148981 */ /* 0x0002a8000c2e1900 */
[----:B------:R-:W2:Y:S01]  /*03a0*/  @!P0 LDG.E.EL R15, desc[UR4][R6.64] ;  /* 0x00000004060f8981 */ /* 0x000ea2000c2e1900 */
[----:B0-----:R-:W-:Y:S01]  /*03b0*/  IMAD.MOV.U32 R5, RZ, RZ, 0x3e800000 ;  /* 0x3e800000ff057424 */ /* 0x001fe200078e00ff */
[----:B-1----:R-:W0:Y:S02]  /*03c0*/  LDC.64 R2, c[0x0][0x248] ;  /* 0x00009200ff027b82 */ /* 0x002e240000000a00 */
[----:B0-----:R-:W-:-:S04]  /*03d0*/  IMAD.WIDE R2, R13, 0x4, R2 ;  /* 0x000000040d027825 */ /* 0x001fc800078e0202 */
[----:B---3--:R-:W-:-:S04]  /*03e0*/  FADD R0, R0, 9.9999997473787516356e-06 ;  /* 0x3727c5ac00007421 */ /* 0x008fc80000000000 */
[----:B------:R-:W0:Y:S02]  /*03f0*/  MUFU.SQRT R10, R0 ;  /* 0x00000000000a7308 */ /* 0x000e240000002000 */
[C---:B0-----:R-:W-:Y:S02]  /*0400*/  FSETP.GT.AND P2, PT, R10.reuse, 8.50705917302346158658e+37, PT ;  /* 0x7e8000000a00780b */ /* 0x041fe40003f44000 */
[C---:B-----5:R-:W-:Y:S02]  /*0410*/  FSETP.GT.AND P4, PT, R17.reuse, R12, PT ;  /* 0x0000000c1100720b */ /* 0x060fe40003f84000 */
[----:B------:R-:W-:Y:S02]  /*0420*/  FSETP.GEU.AND P1, PT, R10, 1.175494350822287508e-38, PT ;  /* 0x008000000a00780b */ /* 0x000fe40003f2e000 */
[----:B------:R-:W-:Y:S02]  /*0430*/  FSETP.NAN.AND P5, PT, R17, R17, PT ;  /* 0x000000111100720b */ /* 0x000fe40003fa8000 */
[----:B------:R-:W-:-:S05]  /*0440*/  FSETP.NAN.AND P3, PT, R14, R14, PT ;  /* 0x0000000e0e00720b */ /* 0x000fca0003f68000 */
[----:B------:R-:W-:Y:S02]  /*0450*/  @P2 FMUL R10, R10, 0.25 ;  /* 0x3e8000000a0a2820 */ /* 0x000fe40000400000 */
[----:B------:R-:W-:Y:S02]  /*0460*/  @!P4 FSEL R17, R17, R12, P5 ;  /* 0x0000000c1111c208 */ /* 0x000fe40002800000 */
[----:B------:R-:W-:Y:S01]  /*0470*/  FSETP.NAN.AND P4, PT, R19, R19, PT ;  /* 0x000000131300720b */ /* 0x000fe20003f88000 */
[----:B------:R-:W-:Y:S01]  /*0480*/  @!P1 FMUL R10, R10, 16777216 ;  /* 0x4b8000000a0a9820 */ /* 0x000fe20000400000 */
[----:B------:R-:W-:-:S04]  /*0490*/  FSETP.GEU.AND P5, PT, R17, R14, PT ;  /* 0x0000000e1100720b */ /* 0x000fc80003fae000 */
[----:B------:R-:W-:Y:S01]  /*04a0*/  @!P3 FSEL R14, R14, R17, !P5 ;  /* 0x000000110e0eb208 */ /* 0x000fe20006800000 */
[----:B------:R-:W0:Y:S03]  /*04b0*/  MUFU.RCP R10, R10 ;  /* 0x0000000a000a7308 */ /* 0x000e260000001000 */
[----:B------:R-:W-:Y:S02]  /*04c0*/  FSETP.GEU.AND P3, PT, R14, R19, PT ;  /* 0x000000130e00720b */ /* 0x000fe40003f6e000 */
[----:B------:R-:W-:Y:S02]  /*04d0*/  FSEL R5, R5, 1, P2 ;  /* 0x3f80000005057808 */ /* 0x000fe40001000000 */
[----:B------:R-:W-:Y:S01]  /*04e0*/  @!P4 FSEL R19, R19, R14, !P3 ;  /* 0x0000000e1313c208 */ /* 0x000fe20005800000 */
[----:B----4-:R-:W-:Y:S02]  /*04f0*/  FADD R16, R21, R16 ;  /* 0x0000001015107221 */ /* 0x010fe40000000000 */
[----:B------:R-:W-:-:S02]  /*0500*/  @!P1 FMUL R5, R5, 16777216 ;  /* 0x4b80000005059820 */ /* 0x000fc40000400000 */
[----:B------:R-:W-:Y:S02]  /*0510*/  FADD R19, R16, R19 ;  /* 0x0000001310137221 */ /* 0x000fe40000000000 */
[----:B0-----:R-:W-:Y:S02]  /*0520*/  FMUL R5, R10, R5 ;  /* 0x000000050a057220 */ /* 0x001fe40000400000 */
[----:B--2---:R-:W-:-:S04]  /*0530*/  FADD R18, R19, -R18 ;  /* 0x8000001213127221 */ /* 0x004fc80000000000 */
[----:B------:R-:W-:Y:S01]  /*0540*/  FMUL R5, R18, R5 ;  /* 0x0000000512057220 */ /* 0x000fe20000400000 */
[----:B------:R0:W-:Y:S03]  /*0550*/  @!P0 STG.E desc[UR4][R8.64], R19 ;  /* 0x0000001308008986 */ /* 0x0001e6000c101904 */
[----:B------:R-:W-:-:S05]  /*0560*/  FFMA R5, R5, R15, R20 ;  /* 0x0000000f05057223 */ /* 0x000fca0000000014 */
[----:B------:R-:W-:-:S04]  /*0570*/  FSETP.GEU.AND P1, PT, R5, RZ, PT ;  /* 0x000000ff0500720b */ /* 0x000fc80003f2e000 */
[----:B------:R-:W-:Y:S01]  /*0580*/  FSEL R5, R5, RZ, P1 ;  /* 0x000000ff05057208 */ /* 0x000fe20000800000 */
[----:B0-----:R-:W-:Y:S08]  /*0590*/  @P0 EXIT ;  /* 0x000000000000094d */ /* 0x001ff00003800000 */
[----:B------:R-:W-:Y:S01]  /*05a0*/  STG.E desc[UR4][R2.64], R5 ;  /* 0x0000000502007986 */ /* 0x000fe2000c101904 */
[----:B------:R-:W-:Y:S05]  /*05b0*/  EXIT ;  /* 0x000000000000794d */ /* 0x000fea0003800000 */
.L_x_0:
[----:B------:R-:W-:-:S00]  /*05c0*/  BRA `(.L_x_0) ;  /* 0xfffffffc00fc7947 */ /* 0x000fc0000383ffff */
[----:B------:R-:W-:-:S00]  /*05d0*/  NOP ;  /* 0x0000000000007918 */ /* 0x000fc00000000000 */
        /* <DEDUP_REMOVED lines=10> */
.L_x_1:


//--------------------- .nv.global.init           --------------------------
	.section	.nv.global.init,"aw",@progbits
.nv.global.init:
	.type		_$_str,@object
	.size		_$_str,(_$_str_$_2 - _$_str)
_$_str:
        /*0000*/ 	.byte	0x5f, 0x5f, 0x43, 0x55, 0x44, 0x41, 0x5f, 0x46, 0x54, 0x5a, 0x00
	.type		_$_str_$_2,@object
	.size		_$_str_$_2,(.L_1 - _$_str_$_2)
_$_str_$_2:
        /*000b*/ 	.byte	0x5f, 0x5f, 0x43, 0x55, 0x44, 0x41, 0x5f, 0x50, 0x52, 0x45, 0x43, 0x5f, 0x53, 0x51, 0x52, 0x54
        /*001b*/ 	.byte	0x00
.L_1:


//--------------------- .nv.constant0.triton_poi_fused__native_batch_norm_legit_no_training_add_convolution_max_pool2d_with_indices_relu_16 --------------------------
	.section	.nv.constant0.triton_poi_fused__native_batch_norm_legit_no_training_add_convolution_max_pool2d_with_indices_relu_16,"a",@progbits
	.sectionflags	@""
	.align	4
.nv.constant0.triton_poi_fused__native_batch_norm_legit_no_training_add_convolution_max_pool2d_with_indices_relu_16:
	.zero		596
